//
// Generated by NVIDIA NVVM Compiler
//
// Compiler Build ID: CL-36424714
// Cuda compilation tools, release 13.0, V13.0.88
// Based on NVVM 20.0.0
//

.version 9.0
.target sm_100
.address_size 64

	// .globl	sort_values

.visible .entry sort_values(
	.param .u64 .ptr .align 1 sort_values_param_0,
	.param .u64 .ptr .align 1 sort_values_param_1,
	.param .u32 sort_values_param_2
)
{
	.reg .pred 	%p<3>;
	.reg .b32 	%r<15>;
	.reg .b64 	%rd<13>;

	ld.param.u64 	%rd3, [sort_values_param_0];
	ld.param.u64 	%rd4, [sort_values_param_1];
	ld.param.u32 	%r2, [sort_values_param_2];
	cvta.to.global.u64 	%rd1, %rd4;
	cvta.to.global.u64 	%rd2, %rd3;
	mov.u32 	%r3, %ctaid.x;
	mov.u32 	%r4, %ntid.x;
	mov.u32 	%r5, %tid.x;
	mad.lo.s32 	%r1, %r3, %r4, %r5;
	setp.ge.s32 	%p1, %r1, %r2;
	@%p1 bra 	$L__BB0_4;
	shr.s32 	%r6, %r2, 1;
	setp.ge.s32 	%p2, %r1, %r6;
	@%p2 bra 	$L__BB0_3;
	shl.b32 	%r13, %r1, 1;
	mul.wide.s32 	%rd9, %r13, 4;
	add.s64 	%rd10, %rd2, %rd9;
	ld.global.u32 	%r14, [%rd10];
	mul.wide.s32 	%rd11, %r1, 4;
	add.s64 	%rd12, %rd1, %rd11;
	st.global.u32 	[%rd12], %r14;
	bra.uni 	$L__BB0_4;
$L__BB0_3:
	shl.b32 	%r7, %r1, 1;
	sub.s32 	%r8, %r2, %r7;
	and.b32  	%r9, %r8, -2;
	add.s32 	%r10, %r2, %r9;
	add.s32 	%r11, %r10, -1;
	mul.wide.s32 	%rd5, %r11, 4;
	add.s64 	%rd6, %rd2, %rd5;
	ld.global.u32 	%r12, [%rd6];
	mul.wide.s32 	%rd7, %r1, 4;
	add.s64 	%rd8, %rd1, %rd7;
	st.global.u32 	[%rd8], %r12;
$L__BB0_4:
	ret;

}


// ===== COMPILED SASS (sm_100) =====

	.target	sm_100

	.elftype	@"ET_EXEC"


//--------------------- .note.nv.tkinfo           --------------------------
	.section	.note.nv.tkinfo,"",@"SHT_NOTE"
	.sectionflags	@"SHF_NOTE_NV_TKINFO"
	.tkinfo
        /*0018*/ 	.word	0x00000002
        /*0030*/ 	.string	""
        /*0030*/ 	.string	"ptxas"
        /*0030*/ 	.string	"Cuda compilation tools, release 13.0, V13.0.88"
        /*0030*/ 	.string	"Build cuda_13.0.r13.0/compiler.36424714_0"
        /*0030*/ 	.string	"-arch sm_100 -m 64 "



//--------------------- .note.nv.cuinfo           --------------------------
	.section	.note.nv.cuinfo,"",@"SHT_NOTE"
	.sectionflags	@"SHF_NOTE_NV_CUINFO"
        /*0018*/ 	.short	0x0002
        /*001a*/ 	.short	0x0064
        /*001c*/ 	.short	0x0082
	.zero		2


//--------------------- .nv.info                  --------------------------
	.section	.nv.info,"",@"SHT_CUDA_INFO"
	.align	4


	//----- nvinfo : EIATTR_REGCOUNT
	.align		4
        /*0000*/ 	.byte	0x04, 0x2f
        /*0002*/ 	.short	(.L_1 - .L_0)
	.align		4
.L_0:
        /*0004*/ 	.word	index@(sort_values)
        /*0008*/ 	.word	0x0000000a


	//----- nvinfo : EIATTR_FRAME_SIZE
	.align		4
.L_1:
        /*000c*/ 	.byte	0x04, 0x11
        /*000e*/ 	.short	(.L_3 - .L_2)
	.align		4
.L_2:
        /*0010*/ 	.word	index@(sort_values)
        /*0014*/ 	.word	0x00000000


	//----- nvinfo : EIATTR_MIN_STACK_SIZE
	.align		4
.L_3:
        /*0018*/ 	.byte	0x04, 0x12
        /*001a*/ 	.short	(.L_5 - .L_4)
	.align		4
.L_4:
        /*001c*/ 	.word	index@(sort_values)
        /*0020*/ 	.word	0x00000000
.L_5:


//--------------------- .nv.compat                --------------------------
	.section	.nv.compat,"",@"SHT_CUDA_COMPAT_INFO"
	.align	4
        /*0000*/ 	.byte	0x02, 0x09, 0x00, 0x00, 0x02, 0x02, 0x01, 0x00, 0x02, 0x05, 0x05, 0x00, 0x03, 0x07, 0x01, 0x01
        /*0010*/ 	.byte	0x02, 0x03, 0x00, 0x00, 0x02, 0x06, 0x01, 0x00, 0x04, 0x0b, 0x08, 0x00, 0x09, 0x00, 0x00, 0x00
        /*0020*/ 	.byte	0x00, 0x00, 0x00, 0x00


//--------------------- .nv.info.sort_values      --------------------------
	.section	.nv.info.sort_values,"",@"SHT_CUDA_INFO"
	.sectionflags	@""
	.align	4


	//----- nvinfo : EIATTR_CUDA_API_VERSION
	.align		4
        /*0000*/ 	.byte	0x04, 0x37
        /*0002*/ 	.short	(.L_7 - .L_6)
.L_6:
        /*0004*/ 	.word	0x00000082


	//----- nvinfo : EIATTR_KPARAM_INFO
	.align		4
.L_7:
        /*0008*/ 	.byte	0x04, 0x17
        /*000a*/ 	.short	(.L_9 - .L_8)
.L_8:
        /*000c*/ 	.word	0x00000000
        /*0010*/ 	.short	0x0002
        /*0012*/ 	.short	0x0010
        /*0014*/ 	.byte	0x00, 0xf0, 0x11, 0x00


	//----- nvinfo : EIATTR_KPARAM_INFO
	.align		4
.L_9:
        /*0018*/ 	.byte	0x04, 0x17
        /*001a*/ 	.short	(.L_11 - .L_10)
.L_10:
        /*001c*/ 	.word	0x00000000
        /*0020*/ 	.short	0x0001
        /*0022*/ 	.short	0x0008
        /*0024*/ 	.byte	0x00, 0xf5, 0x21, 0x00


	//----- nvinfo : EIATTR_KPARAM_INFO
	.align		4
.L_11:
        /*0028*/ 	.byte	0x04, 0x17
        /*002a*/ 	.short	(.L_13 - .L_12)
.L_12:
        /*002c*/ 	.word	0x00000000
        /*0030*/ 	.short	0x0000
        /*0032*/ 	.short	0x0000
        /*0034*/ 	.byte	0x00, 0xf5, 0x21, 0x00


	//----- nvinfo : EIATTR_SPARSE_MMA_MASK
	.align		4
.L_13:
        /*0038*/ 	.byte	0x03, 0x50
        /*003a*/ 	.short	0x0000


	//----- nvinfo : EIATTR_MAXREG_COUNT
	.align		4
        /*003c*/ 	.byte	0x03, 0x1b
        /*003e*/ 	.short	0x00ff


	//----- nvinfo : EIATTR_MERCURY_ISA_VERSION
	.align		4
        /*0040*/ 	.byte	0x03, 0x5f
        /*0042*/ 	.short	0x0101


	//----- nvinfo : EIATTR_VRC_CTA_INIT_COUNT
	.align		4
        /*0044*/ 	.byte	0x02, 0x4a
	.zero		1
	.zero		1


	//----- nvinfo : EIATTR_EXIT_INSTR_OFFSETS
	.align		4
        /*0048*/ 	.byte	0x04, 0x1c
        /*004a*/ 	.short	(.L_15 - .L_14)


	//   ....[0]....
.L_14:
        /*004c*/ 	.word	0x00000070


	//   ....[1]....
        /*0050*/ 	.word	0x00000130


	//   ....[2]....
        /*0054*/ 	.word	0x000001d0


	//----- nvinfo : EIATTR_CRS_STACK_SIZE
	.align		4
.L_15:
        /*0058*/ 	.byte	0x04, 0x1e
        /*005a*/ 	.short	(.L_17 - .L_16)
.L_16:
        /*005c*/ 	.word	0x00000000


	//----- nvinfo : EIATTR_CBANK_PARAM_SIZE
	.align		4
.L_17:
        /*0060*/ 	.byte	0x03, 0x19
        /*0062*/ 	.short	0x0014


	//----- nvinfo : EIATTR_PARAM_CBANK
	.align		4
        /*0064*/ 	.byte	0x04, 0x0a
        /*0066*/ 	.short	(.L_19 - .L_18)
	.align		4
.L_18:
        /*0068*/ 	.word	index@(.nv.constant0.sort_values)
        /*006c*/ 	.short	0x0380
        /*006e*/ 	.short	0x0014


	//----- nvinfo : EIATTR_SW_WAR
	.align		4
.L_19:
        /*0070*/ 	.byte	0x04, 0x36
        /*0072*/ 	.short	(.L_21 - .L_20)
.L_20:
        /*0074*/ 	.word	0x00000008
.L_21:


//--------------------- .nv.callgraph             --------------------------
	.section	.nv.callgraph,"",@"SHT_CUDA_CALLGRAPH"
	.align	4
	.sectionentsize	8
	.align		4
        /*0000*/ 	.word	0x00000000
	.align		4
        /*0004*/ 	.word	0xffffffff
	.align		4
        /*0008*/ 	.word	0x00000000
	.align		4
        /*000c*/ 	.word	0xfffffffe
	.align		4
        /*0010*/ 	.word	0x00000000
	.align		4
        /*0014*/ 	.word	0xfffffffd
	.align		4
        /*0018*/ 	.word	0x00000000
	.align		4
        /*001c*/ 	.word	0xfffffffc


//--------------------- .text.sort_values         --------------------------
	.section	.text.sort_values,"ax",@progbits
	.align	128
        .global         sort_values
        .type           sort_values,@function
        .size           sort_values,(.L_x_2 - sort_values)
        .other          sort_values,@"STO_CUDA_ENTRY STV_DEFAULT"
sort_values:
.text.sort_values:
[----:B------:R-:W-:Y:S01]  /*0000*/  LDC R1, c[0x0][0x37c] ;  /* 0x0000df00ff017b82 */ /* 0x000fe20000000800 */
[----:B------:R-:W0:Y:S07]  /*0010*/  S2R R0, SR_TID.X ;  /* 0x0000000000007919 */ /* 0x000e2e0000002100 */
[----:B------:R-:W0:Y:S08]  /*0020*/  S2UR UR4, SR_CTAID.X ;  /* 0x00000000000479c3 */ /* 0x000e300000002500 */
[----:B------:R-:W0:Y:S08]  /*0030*/  LDC R7, c[0x0][0x360] ;  /* 0x0000d800ff077b82 */ /* 0x000e300000000800 */
[----:B------:R-:W1:Y:S01]  /*0040*/  LDC R4, c[0x0][0x390] ;  /* 0x0000e400ff047b82 */ /* 0x000e620000000800 */
[----:B0-----:R-:W-:-:S05]  /*0050*/  IMAD R7, R7, UR4, R0 ;  /* 0x0000000407077c24 */ /* 0x001fca000f8e0200 */
[----:B-1----:R-:W-:-:S13]  /*0060*/  ISETP.GE.AND P0, PT, R7, R4, PT ;  /* 0x000000040700720c */ /* 0x002fda0003f06270 */
[----:B------:R-:W-:Y:S05]  /*0070*/  @P0 EXIT ;  /* 0x000000000000094d */ /* 0x000fea0003800000 */
[----:B------:R-:W-:Y:S01]  /*0080*/  SHF.R.S32.HI R0, RZ, 0x1, R4 ;  /* 0x00000001ff007819 */ /* 0x000fe20000011404 */
[----:B------:R-:W0:Y:S03]  /*0090*/  LDCU.64 UR4, c[0x0][0x358] ;  /* 0x00006b00ff0477ac */ /* 0x000e260008000a00 */
[----:B------:R-:W-:-:S13]  /*00a0*/  ISETP.GE.AND P0, PT, R7, R0, PT ;  /* 0x000000000700720c */ /* 0x000fda0003f06270 */
[----:B------:R-:W-:Y:S05]  /*00b0*/  @P0 BRA `(.L_x_0) ;  /* 0x0000000000200947 */ /* 0x000fea0003800000 */
[----:B------:R-:W1:Y:S01]  /*00c0*/  LDC.64 R2, c[0x0][0x380] ;  /* 0x0000e000ff027b82 */ /* 0x000e620000000a00 */
[----:B------:R-:W-:-:S05]  /*00d0*/  SHF.L.U32 R5, R7, 0x1, RZ ;  /* 0x0000000107057819 */ /* 0x000fca00000006ff */
[----:B-1----:R-:W-:Y:S02]  /*00e0*/  IMAD.WIDE R2, R5, 0x4, R2 ;  /* 0x0000000405027825 */ /* 0x002fe400078e0202 */
[----:B------:R-:W1:Y:S04]  /*00f0*/  LDC.64 R4, c[0x0][0x388] ;  /* 0x0000e200ff047b82 */ /* 0x000e680000000a00 */
[----:B0-----:R-:W2:Y:S01]  /*0100*/  LDG.E R3, desc[UR4][R2.64] ;  /* 0x0000000402037981 */ /* 0x001ea2000c1e1900 */
[----:B-1----:R-:W-:-:S05]  /*0110*/  IMAD.WIDE R4, R7, 0x4, R4 ;  /* 0x0000000407047825 */ /* 0x002fca00078e0204 */
[----:B--2---:R-:W-:Y:S01]  /*0120*/  STG.E desc[UR4][R4.64], R3 ;  /* 0x0000000304007986 */ /* 0x004fe2000c101904 */
[----:B------:R-:W-:Y:S05]  /*0130*/  EXIT ;  /* 0x000000000000794d */ /* 0x000fea0003800000 */
.L_x_0:
[----:B------:R-:W1:Y:S01]  /*0140*/  LDC.64 R2, c[0x0][0x380] ;  /* 0x0000e000ff027b82 */ /* 0x000e620000000a00 */
[----:B------:R-:W-:-:S05]  /*0150*/  IMAD R0, R7, -0x2, R4 ;  /* 0xfffffffe07007824 */ /* 0x000fca00078e0204 */
[----:B------:R-:W-:-:S04]  /*0160*/  LOP3.LUT R0, R0, 0xfffffffe, RZ, 0xc0, !PT ;  /* 0xfffffffe00007812 */ /* 0x000fc800078ec0ff */
[----:B------:R-:W-:-:S05]  /*0170*/  IADD3 R5, PT, PT, R0, -0x1, R4 ;  /* 0xffffffff00057810 */ /* 0x000fca0007ffe004 */
[----:B-1----:R-:W-:Y:S02]  /*0180*/  IMAD.WIDE R2, R5, 0x4, R2 ;  /* 0x0000000405027825 */ /* 0x002fe400078e0202 */
[----:B------:R-:W1:Y:S04]  /*0190*/  LDC.64 R4, c[0x0][0x388] ;  /* 0x0000e200ff047b82 */ /* 0x000e680000000a00 */
[----:B0-----:R-:W2:Y:S01]  /*01a0*/  LDG.E R3, desc[UR4][R2.64] ;  /* 0x0000000402037981 */ /* 0x001ea2000c1e1900 */
[----:B-1----:R-:W-:-:S05]  /*01b0*/  IMAD.WIDE R4, R7, 0x4, R4 ;  /* 0x0000000407047825 */ /* 0x002fca00078e0204 */
[----:B--2---:R-:W-:Y:S01]  /*01c0*/  STG.E desc[UR4][R4.64], R3 ;  /* 0x0000000304007986 */ /* 0x004fe2000c101904 */
[----:B------:R-:W-:Y:S05]  /*01d0*/  EXIT ;  /* 0x000000000000794d */ /* 0x000fea0003800000 */
.L_x_1:
[----:B------:R-:W-:-:S00]  /*01e0*/  BRA `(.L_x_1) ;  /* 0xfffffffc00fc7947 */ /* 0x000fc0000383ffff */
[----:B------:R-:W-:-:S00]  /*01f0*/  NOP ;  /* 0x0000000000007918 */ /* 0x000fc00000000000 */
        /* <DEDUP_REMOVED lines=8> */
.L_x_2:


//--------------------- .nv.shared.reserved.0     --------------------------
	.section	.nv.shared.reserved.0,"aw",@nobits
	.weak		__nv_reservedSMEM_offset_0_alias
	.size		__nv_reservedSMEM_offset_0_alias, 0, 64
	.other		__nv_reservedSMEM_offset_0_alias,@"STO_CUDA_RESERVED_SHARED STV_DEFAULT"
__nv_reservedSMEM_offset_0_alias:
	.zero		0
	.zero		64


//--------------------- .nv.constant0.sort_values --------------------------
	.section	.nv.constant0.sort_values,"a",@progbits
	.sectionflags	@""
	.align	4
.nv.constant0.sort_values:
	.zero		916


//--------------------- SYMBOLS --------------------------

	.type		.nv.reservedSmem.offset0,@object
	.size		.nv.reservedSmem.offset0,0x4
